//
// Generated by NVIDIA NVVM Compiler
//
// Compiler Build ID: CL-36424714
// Cuda compilation tools, release 13.0, V13.0.88
// Based on NVVM 20.0.0
//

.version 9.0
.target sm_100
.address_size 64

	// .globl	_Z6kernelv
.global .attribute(.managed) .align 4 .u32 x;
.global .attribute(.managed) .align 4 .u32 y = 2;

.visible .entry _Z6kernelv()
{
	.reg .b32 	%r<2>;

	mov.b32 	%r1, 10;
	st.global.u32 	[x], %r1;
	ret;

}


// ===== COMPILED SASS (sm_100) =====

	.target	sm_100

	.elftype	@"ET_EXEC"


//--------------------- .note.nv.tkinfo           --------------------------
	.section	.note.nv.tkinfo,"",@"SHT_NOTE"
	.sectionflags	@"SHF_NOTE_NV_TKINFO"
	.tkinfo
        /*0018*/ 	.word	0x00000002
        /*0030*/ 	.string	""
        /*0030*/ 	.string	"ptxas"
        /*0030*/ 	.string	"Cuda compilation tools, release 13.0, V13.0.88"
        /*0030*/ 	.string	"Build cuda_13.0.r13.0/compiler.36424714_0"
        /*0030*/ 	.string	"-arch sm_100 -m 64 "



//--------------------- .note.nv.cuinfo           --------------------------
	.section	.note.nv.cuinfo,"",@"SHT_NOTE"
	.sectionflags	@"SHF_NOTE_NV_CUINFO"
        /*0018*/ 	.short	0x0002
        /*001a*/ 	.short	0x0064
        /*001c*/ 	.short	0x0082
	.zero		2


//--------------------- .nv.info                  --------------------------
	.section	.nv.info,"",@"SHT_CUDA_INFO"
	.align	4


	//----- nvinfo : EIATTR_REGCOUNT
	.align		4
        /*0000*/ 	.byte	0x04, 0x2f
        /*0002*/ 	.short	(.L_3 - .L_2)
	.align		4
.L_2:
        /*0004*/ 	.word	index@(_Z6kernelv)
        /*0008*/ 	.word	0x00000008


	//----- nvinfo : EIATTR_FRAME_SIZE
	.align		4
.L_3:
        /*000c*/ 	.byte	0x04, 0x11
        /*000e*/ 	.short	(.L_5 - .L_4)
	.align		4
.L_4:
        /*0010*/ 	.word	index@(_Z6kernelv)
        /*0014*/ 	.word	0x00000000


	//----- nvinfo : EIATTR_MIN_STACK_SIZE
	.align		4
.L_5:
        /*0018*/ 	.byte	0x04, 0x12
        /*001a*/ 	.short	(.L_7 - .L_6)
	.align		4
.L_6:
        /*001c*/ 	.word	index@(_Z6kernelv)
        /*0020*/ 	.word	0x00000000
.L_7:


//--------------------- .nv.compat                --------------------------
	.section	.nv.compat,"",@"SHT_CUDA_COMPAT_INFO"
	.align	4
        /*0000*/ 	.byte	0x02, 0x09, 0x00, 0x00, 0x02, 0x02, 0x01, 0x00, 0x02, 0x05, 0x05, 0x00, 0x03, 0x07, 0x01, 0x01
        /*0010*/ 	.byte	0x02, 0x03, 0x00, 0x00, 0x02, 0x06, 0x01, 0x00, 0x04, 0x0b, 0x08, 0x00, 0x09, 0x00, 0x00, 0x00
        /*0020*/ 	.byte	0x00, 0x00, 0x00, 0x00


//--------------------- .nv.info._Z6kernelv       --------------------------
	.section	.nv.info._Z6kernelv,"",@"SHT_CUDA_INFO"
	.sectionflags	@""
	.align	4


	//----- nvinfo : EIATTR_CUDA_API_VERSION
	.align		4
        /*0000*/ 	.byte	0x04, 0x37
        /*0002*/ 	.short	(.L_9 - .L_8)
.L_8:
        /*0004*/ 	.word	0x00000082


	//----- nvinfo : EIATTR_SPARSE_MMA_MASK
	.align		4
.L_9:
        /*0008*/ 	.byte	0x03, 0x50
        /*000a*/ 	.short	0x0000


	//----- nvinfo : EIATTR_MAXREG_COUNT
	.align		4
        /*000c*/ 	.byte	0x03, 0x1b
        /*000e*/ 	.short	0x00ff


	//----- nvinfo : EIATTR_MERCURY_ISA_VERSION
	.align		4
        /*0010*/ 	.byte	0x03, 0x5f
        /*0012*/ 	.short	0x0101


	//----- nvinfo : EIATTR_VRC_CTA_INIT_COUNT
	.align		4
        /*0014*/ 	.byte	0x02, 0x4a
	.zero		1
	.zero		1


	//----- nvinfo : EIATTR_EXIT_INSTR_OFFSETS
	.align		4
        /*0018*/ 	.byte	0x04, 0x1c
        /*001a*/ 	.short	(.L_11 - .L_10)


	//   ....[0]....
.L_10:
        /*001c*/ 	.word	0x00000050


	//----- nvinfo : EIATTR_SW_WAR
	.align		4
.L_11:
        /*0020*/ 	.byte	0x04, 0x36
        /*0022*/ 	.short	(.L_13 - .L_12)
.L_12:
        /*0024*/ 	.word	0x00000008
.L_13:


//--------------------- .nv.callgraph             --------------------------
	.section	.nv.callgraph,"",@"SHT_CUDA_CALLGRAPH"
	.align	4
	.sectionentsize	8
	.align		4
        /*0000*/ 	.word	0x00000000
	.align		4
        /*0004*/ 	.word	0xffffffff
	.align		4
        /*0008*/ 	.word	0x00000000
	.align		4
        /*000c*/ 	.word	0xfffffffe
	.align		4
        /*0010*/ 	.word	0x00000000
	.align		4
        /*0014*/ 	.word	0xfffffffd
	.align		4
        /*0018*/ 	.word	0x00000000
	.align		4
        /*001c*/ 	.word	0xfffffffc


//--------------------- .nv.constant4             --------------------------
	.section	.nv.constant4,"a",@progbits
	.align	8
	.align		8
.nv.constant4:
        /*0000*/ 	.dword	x
	.align		8
        /*0008*/ 	.dword	y


//--------------------- .text._Z6kernelv          --------------------------
	.section	.text._Z6kernelv,"ax",@progbits
	.align	128
        .global         _Z6kernelv
        .type           _Z6kernelv,@function
        .size           _Z6kernelv,(.L_x_1 - _Z6kernelv)
        .other          _Z6kernelv,@"STO_CUDA_ENTRY STV_DEFAULT"
_Z6kernelv:
.text._Z6kernelv:
[----:B------:R-:W-:Y:S08]  /*0000*/  LDC R1, c[0x0][0x37c] ;  /* 0x0000df00ff017b82 */ /* 0x000ff00000000800 */
[----:B------:R-:W0:Y:S01]  /*0010*/  LDC.64 R2, c[0x4][RZ] ;  /* 0x01000000ff027b82 */ /* 0x000e220000000a00 */
[----:B------:R-:W0:Y:S01]  /*0020*/  LDCU.64 UR4, c[0x0][0x358] ;  /* 0x00006b00ff0477ac */ /* 0x000e220008000a00 */
[----:B------:R-:W-:-:S05]  /*0030*/  HFMA2 R5, -RZ, RZ, 0, 5.9604644775390625e-07 ;  /* 0x0000000aff057431 */ /* 0x000fca00000001ff */
[----:B0-----:R-:W-:Y:S01]  /*0040*/  STG.E desc[UR4][R2.64], R5 ;  /* 0x0000000502007986 */ /* 0x001fe2000c101904 */
[----:B------:R-:W-:Y:S05]  /*0050*/  EXIT ;  /* 0x000000000000794d */ /* 0x000fea0003800000 */
.L_x_0:
[----:B------:R-:W-:-:S00]  /*0060*/  BRA `(.L_x_0) ;  /* 0xfffffffc00fc7947 */ /* 0x000fc0000383ffff */
[----:B------:R-:W-:-:S00]  /*0070*/  NOP ;  /* 0x0000000000007918 */ /* 0x000fc00000000000 */
        /* <DEDUP_REMOVED lines=8> */
.L_x_1:


//--------------------- .nv.global.init           --------------------------
	.section	.nv.global.init,"aw",@progbits
	.align	4
.nv.global.init:
	.type		y,@object
	.size		y,(.L_1 - y)
	.other		y,@"STV_DEFAULT STO_CUDA_MANAGED"
y:
        /*0000*/ 	.byte	0x02, 0x00, 0x00, 0x00
.L_1:


//--------------------- .nv.shared.reserved.0     --------------------------
	.section	.nv.shared.reserved.0,"aw",@nobits
	.weak		__nv_reservedSMEM_offset_0_alias
	.size		__nv_reservedSMEM_offset_0_alias, 0, 64
	.other		__nv_reservedSMEM_offset_0_alias,@"STO_CUDA_RESERVED_SHARED STV_DEFAULT"
__nv_reservedSMEM_offset_0_alias:
	.zero		0
	.zero		64


//--------------------- .nv.global                --------------------------
	.section	.nv.global,"aw",@nobits
	.align	4
.nv.global:
	.type		x,@object
	.size		x,(.L_0 - x)
	.other		x,@"STV_DEFAULT STO_CUDA_MANAGED"
x:
	.zero		4
.L_0:


//--------------------- .nv.constant0._Z6kernelv  --------------------------
	.section	.nv.constant0._Z6kernelv,"a",@progbits
	.sectionflags	@""
	.align	4
.nv.constant0._Z6kernelv:
	.zero		896


//--------------------- SYMBOLS --------------------------

	.type		.nv.reservedSmem.offset0,@object
	.size		.nv.reservedSmem.offset0,0x4
